	.headerflags	@"EF_CUDA_TEXMODE_UNIFIED EF_CUDA_64BIT_ADDRESS EF_CUDA_ACCELERATORS EF_CUDA_SM90 EF_CUDA_VIRTUAL_SM(EF_CUDA_SM90)"
	.elftype	@"ET_EXEC"


//--------------------- .nv.info                  --------------------------
	.section	.nv.info,"",@"SHT_CUDA_INFO"
	.align	4


	//----- nvinfo : EIATTR_REGCOUNT
	.align		4
        /*0000*/ 	.byte	0x04, 0x2f
        /*0002*/ 	.short	(.L_1 - .L_0)
	.align		4
.L_0:
        /*0004*/ 	.word	index@(triton_poi_fused_convolution_relu_5)
        /*0008*/ 	.word	0x00000028


	//----- nvinfo : EIATTR_MIN_STACK_SIZE
	.align		4
.L_1:
        /*000c*/ 	.byte	0x04, 0x12
        /*000e*/ 	.short	(.L_3 - .L_2)
	.align		4
.L_2:
        /*0010*/ 	.word	index@(triton_poi_fused_convolution_relu_5)
        /*0014*/ 	.word	0x00000000


	//----- nvinfo : EIATTR_FRAME_SIZE
	.align		4
.L_3:
        /*0018*/ 	.byte	0x04, 0x11
        /*001a*/ 	.short	(.L_5 - .L_4)
	.align		4
.L_4:
        /*001c*/ 	.word	index@(triton_poi_fused_convolution_relu_5)
        /*0020*/ 	.word	0x00000000


	//----- nvinfo : EIATTR_MIN_STACK_SIZE
	.align		4
.L_5:
        /*0024*/ 	.byte	0x04, 0x12
        /*0026*/ 	.short	(.L_7 - .L_6)
	.align		4
.L_6:
        /*0028*/ 	.word	index@(triton_poi_fused_convolution_relu_5)
        /*002c*/ 	.word	0x00000000
.L_7:


//--------------------- .nv.info.triton_poi_fused_convolution_relu_5 --------------------------
	.section	.nv.info.triton_poi_fused_convolution_relu_5,"",@"SHT_CUDA_INFO"
	.sectionflags	@""
	.align	4


	//----- nvinfo : EIATTR_CUDA_API_VERSION
	.align		4
        /*0000*/ 	.byte	0x04, 0x37
        /*0002*/ 	.short	(.L_9 - .L_8)
.L_8:
        /*0004*/ 	.word	0x0000007c


	//----- nvinfo : EIATTR_KPARAM_INFO
	.align		4
.L_9:
        /*0008*/ 	.byte	0x04, 0x17
        /*000a*/ 	.short	(.L_11 - .L_10)
.L_10:
        /*000c*/ 	.word	0x00000000
        /*0010*/ 	.short	0x0004
        /*0012*/ 	.short	0x001c
        /*0014*/ 	.byte	0x00, 0xf0, 0x11, 0x00


	//----- nvinfo : EIATTR_KPARAM_INFO
	.align		4
.L_11:
        /*0018*/ 	.byte	0x04, 0x17
        /*001a*/ 	.short	(.L_13 - .L_12)
.L_12:
        /*001c*/ 	.word	0x00000000
        /*0020*/ 	.short	0x0003
        /*0022*/ 	.short	0x0018
        /*0024*/ 	.byte	0x00, 0xf0, 0x11, 0x00


	//----- nvinfo : EIATTR_KPARAM_INFO
	.align		4
.L_13:
        /*0028*/ 	.byte	0x04, 0x17
        /*002a*/ 	.short	(.L_15 - .L_14)
.L_14:
        /*002c*/ 	.word	0x00000000
        /*0030*/ 	.short	0x0002
        /*0032*/ 	.short	0x0010
        /*0034*/ 	.byte	0x00, 0xf4, 0x21, 0x00


	//----- nvinfo : EIATTR_KPARAM_INFO
	.align		4
.L_15:
        /*0038*/ 	.byte	0x04, 0x17
        /*003a*/ 	.short	(.L_17 - .L_16)
.L_16:
        /*003c*/ 	.word	0x00000000
        /*0040*/ 	.short	0x0001
        /*0042*/ 	.short	0x0008
        /*0044*/ 	.byte	0x00, 0xf4, 0x21, 0x00


	//----- nvinfo : EIATTR_KPARAM_INFO
	.align		4
.L_17:
        /*0048*/ 	.byte	0x04, 0x17
        /*004a*/ 	.short	(.L_19 - .L_18)
.L_18:
        /*004c*/ 	.word	0x00000000
        /*0050*/ 	.short	0x0000
        /*0052*/ 	.short	0x0000
        /*0054*/ 	.byte	0x00, 0xf4, 0x21, 0x00


	//----- nvinfo : EIATTR_SPARSE_MMA_MASK
	.align		4
.L_19:
        /*0058*/ 	.byte	0x03, 0x50
        /*005a*/ 	.short	0x0000


	//----- nvinfo : EIATTR_MAXREG_COUNT
	.align		4
        /*005c*/ 	.byte	0x03, 0x1b
        /*005e*/ 	.short	0x00ff


	//----- nvinfo : EIATTR_EXIT_INSTR_OFFSETS
	.align		4
        /*0060*/ 	.byte	0x04, 0x1c
        /*0062*/ 	.short	(.L_21 - .L_20)


	//   ....[0]....
.L_20:
        /*0064*/ 	.word	0x00001720


	//   ....[1]....
        /*0068*/ 	.word	0x00001740


	//----- nvinfo : EIATTR_REQNTID
	.align		4
.L_21:
        /*006c*/ 	.byte	0x04, 0x10
        /*006e*/ 	.short	(.L_23 - .L_22)
.L_22:
        /*0070*/ 	.word	0x00000100
        /*0074*/ 	.word	0x00000001
        /*0078*/ 	.word	0x00000001


	//----- nvinfo : EIATTR_CBANK_PARAM_SIZE
	.align		4
.L_23:
        /*007c*/ 	.byte	0x03, 0x19
        /*007e*/ 	.short	0x0020


	//----- nvinfo : EIATTR_PARAM_CBANK
	.align		4
        /*0080*/ 	.byte	0x04, 0x0a
        /*0082*/ 	.short	(.L_25 - .L_24)
	.align		4
.L_24:
        /*0084*/ 	.word	index@(.nv.constant0.triton_poi_fused_convolution_relu_5)
        /*0088*/ 	.short	0x0210
        /*008a*/ 	.short	0x0020


	//----- nvinfo : EIATTR_SW_WAR
	.align		4
.L_25:
        /*008c*/ 	.byte	0x04, 0x36
        /*008e*/ 	.short	(.L_27 - .L_26)
.L_26:
        /*0090*/ 	.word	0x00000008
.L_27:


//--------------------- .nv.callgraph             --------------------------
	.section	.nv.callgraph,"",@"SHT_CUDA_CALLGRAPH"
	.align	4
	.sectionentsize	8
	.align		4
        /*0000*/ 	.word	0x00000000
	.align		4
        /*0004*/ 	.word	0xffffffff
	.align		4
        /*0008*/ 	.word	0x00000000
	.align		4
        /*000c*/ 	.word	0xfffffffe
	.align		4
        /*0010*/ 	.word	0x00000000
	.align		4
        /*0014*/ 	.word	0xfffffffd
	.align		4
        /*0018*/ 	.word	0x00000000
	.align		4
        /*001c*/ 	.word	0xfffffffc


//--------------------- .text.triton_poi_fused_convolution_relu_5 --------------------------
	.section	.text.triton_poi_fused_convolution_relu_5,"ax",@progbits
	.sectionflags	@"SHF_BARRIERS=1"
	.align	128
        .global         triton_poi_fused_convolution_relu_5
        .type           triton_poi_fused_convolution_relu_5,@function
        .size           triton_poi_fused_convolution_relu_5,(.L_x_1 - triton_poi_fused_convolution_relu_5)
        .other          triton_poi_fused_convolution_relu_5,@"STO_CUDA_ENTRY STV_DEFAULT"
triton_poi_fused_convolution_relu_5:
.text.triton_poi_fused_convolution_relu_5:
[----:B------:R-:W0:Y:S01]  /*0000*/  LDC R1, c[0x0][0x28] ;  /* 0x00000a00ff017b82 */ /* 0x000e220000000800 */
[----:B------:R-:W1:Y:S01]  /*0010*/  S2R R4, SR_TID.X ;  /* 0x0000000000047919 */ /* 0x000e620000002100 */
[----:B------:R-:W-:Y:S02]  /*0020*/  CS2R R12, SRZ ;  /* 0x00000000000c7805 */ /* 0x000fe4000001ff00 */
[----:B------:R-:W-:Y:S01]  /*0030*/  CS2R R14, SRZ ;  /* 0x00000000000e7805 */ /* 0x000fe2000001ff00 */
[----:B------:R-:W-:Y:S01]  /*0040*/  ULDC.64 UR6, c[0x0][0x208] ;  /* 0x0000820000067ab9 */ /* 0x000fe20000000a00 */
[----:B------:R-:W2:Y:S01]  /*0050*/  S2R R21, SR_CTAID.Y ;  /* 0x0000000000157919 */ /* 0x000ea20000002600 */
[----:B------:R-:W-:Y:S02]  /*0060*/  CS2R R24, SRZ ;  /* 0x0000000000187805 */ /* 0x000fe4000001ff00 */
[----:B------:R-:W-:Y:S02]  /*0070*/  CS2R R26, SRZ ;  /* 0x00000000001a7805 */ /* 0x000fe4000001ff00 */
[----:B------:R-:W-:Y:S01]  /*0080*/  CS2R R28, SRZ ;  /* 0x00000000001c7805 */ /* 0x000fe2000001ff00 */
[----:B------:R-:W3:Y:S01]  /*0090*/  S2R R19, SR_CTAID.X ;  /* 0x0000000000137919 */ /* 0x000ee20000002500 */
[----:B------:R-:W-:Y:S01]  /*00a0*/  CS2R R30, SRZ ;  /* 0x00000000001e7805 */ /* 0x000fe2000001ff00 */
[----:B-1----:R-:W-:-:S05]  /*00b0*/  IMAD.SHL.U32 R0, R4, 0x4, RZ ;  /* 0x0000000404007824 */ /* 0x002fca00078e00ff */
[----:B------:R-:W-:Y:S01]  /*00c0*/  LOP3.LUT R0, R0, 0xfc, RZ, 0xc0, !PT ;  /* 0x000000fc00007812 */ /* 0x000fe200078ec0ff */
[----:B---3--:R-:W-:-:S03]  /*00d0*/  IMAD.SHL.U32 R19, R19, 0x10, RZ ;  /* 0x0000001013137824 */ /* 0x008fc600078e00ff */
[----:B--2---:R-:W-:Y:S02]  /*00e0*/  PRMT R5, R0, 0x6540, R21 ;  /* 0x0000654000057816 */ /* 0x004fe40000000015 */
[----:B------:R-:W-:Y:S02]  /*00f0*/  SHF.R.U32.HI R0, RZ, 0x6, R4 ;  /* 0x00000006ff007819 */ /* 0x000fe40000011604 */
[C---:B------:R-:W-:Y:S01]  /*0100*/  ISETP.GE.AND P0, PT, R5.reuse, 0x300, PT ;  /* 0x000003000500780c */ /* 0x040fe20003f06270 */
[----:B------:R-:W-:Y:S01]  /*0110*/  IMAD.HI R2, R5, 0x2aaaaaab, RZ ;  /* 0x2aaaaaab05027827 */ /* 0x000fe200078e02ff */
[----:B------:R-:W-:-:S04]  /*0120*/  SGXT.U32 R0, R0, 0x2 ;  /* 0x000000020000781a */ /* 0x000fc80000000000 */
[----:B------:R-:W-:Y:S02]  /*0130*/  SHF.R.U32.HI R3, RZ, 0x1f, R2 ;  /* 0x0000001fff037819 */ /* 0x000fe40000011602 */
[----:B------:R-:W-:Y:S02]  /*0140*/  LOP3.LUT R7, R19, 0x4, R0, 0xfe, !PT ;  /* 0x0000000413077812 */ /* 0x000fe400078efe00 */
[----:B------:R-:W-:Y:S02]  /*0150*/  LEA.HI.SX32 R6, R2, R3, 0x1b ;  /* 0x0000000302067211 */ /* 0x000fe400078fdaff */
[----:B------:R-:W1:Y:S01]  /*0160*/  LDC.64 R2, c[0x0][0x210] ;  /* 0x00008400ff027b82 */ /* 0x000e620000000a00 */
[----:B------:R-:W-:Y:S02]  /*0170*/  ISETP.LT.AND P1, PT, R7, 0x31, !P0 ;  /* 0x000000310700780c */ /* 0x000fe40004721270 */
[----:B------:R-:W-:Y:S01]  /*0180*/  IMAD R7, R6, -0xc0, R5 ;  /* 0xffffff4006077824 */ /* 0x000fe200078e0205 */
[----:B------:R-:W-:-:S02]  /*0190*/  LOP3.LUT R8, R19, 0x8, R0, 0xfe, !PT ;  /* 0x0000000813087812 */ /* 0x000fc400078efe00 */
[----:B------:R-:W-:Y:S01]  /*01a0*/  LOP3.LUT R9, R19, 0xc, R0, 0xfe, !PT ;  /* 0x0000000c13097812 */ /* 0x000fe200078efe00 */
[----:B------:R-:W-:Y:S01]  /*01b0*/  IMAD R6, R6, 0x24c0, R7 ;  /* 0x000024c006067824 */ /* 0x000fe200078e0207 */
[----:B------:R-:W-:Y:S02]  /*01c0*/  LOP3.LUT R5, R19, R0, RZ, 0xfc, !PT ;  /* 0x0000000013057212 */ /* 0x000fe400078efcff */
[----:B------:R-:W-:Y:S02]  /*01d0*/  ISETP.LT.AND P2, PT, R8, 0x31, !P0 ;  /* 0x000000310800780c */ /* 0x000fe40004741270 */
[----:B------:R-:W-:Y:S02]  /*01e0*/  ISETP.LT.AND P3, PT, R9, 0x31, !P0 ;  /* 0x000000310900780c */ /* 0x000fe40004761270 */
[C---:B------:R-:W-:Y:S01]  /*01f0*/  ISETP.LT.AND P0, PT, R5.reuse, 0x31, !P0 ;  /* 0x000000310500780c */ /* 0x040fe20004701270 */
[----:B------:R-:W-:-:S04]  /*0200*/  IMAD R5, R5, 0xc0, R6 ;  /* 0x000000c005057824 */ /* 0x000fc800078e0206 */
[C---:B------:R-:W-:Y:S02]  /*0210*/  VIADD R17, R5.reuse, 0x300 ;  /* 0x0000030005117836 */ /* 0x040fe40000000000 */
[C---:B------:R-:W-:Y:S02]  /*0220*/  VIADD R23, R5.reuse, 0x600 ;  /* 0x0000060005177836 */ /* 0x040fe40000000000 */
[C---:B------:R-:W-:Y:S02]  /*0230*/  VIADD R33, R5.reuse, 0x900 ;  /* 0x0000090005217836 */ /* 0x040fe40000000000 */
[----:B-1----:R-:W-:-:S04]  /*0240*/  IMAD.WIDE R6, R5, 0x4, R2 ;  /* 0x0000000405067825 */ /* 0x002fc800078e0202 */
[--C-:B------:R-:W-:Y:S01]  /*0250*/  IMAD.WIDE R16, R17, 0x4, R2.reuse ;  /* 0x0000000411107825 */ /* 0x100fe200078e0202 */
[----:B------:R1:W2:Y:S03]  /*0260*/  @P0 LDG.E.EL.128 R12, desc[UR6][R6.64] ;  /* 0x00000006060c0981 */ /* 0x0002a6000c2e1d00 */
[--C-:B------:R-:W-:Y:S01]  /*0270*/  IMAD.WIDE R22, R23, 0x4, R2.reuse ;  /* 0x0000000417167825 */ /* 0x100fe200078e0202 */
[----:B------:R3:W4:Y:S01]  /*0280*/  @P1 LDG.E.EL.128 R24, desc[UR6][R16.64] ;  /* 0x0000000610181981 */ /* 0x000722000c2e1d00 */
[----:B------:R-:W-:Y:S02]  /*0290*/  CS2R R8, SRZ ;  /* 0x0000000000087805 */ /* 0x000fe4000001ff00 */
[----:B------:R-:W-:Y:S01]  /*02a0*/  CS2R R10, SRZ ;  /* 0x00000000000a7805 */ /* 0x000fe2000001ff00 */
[----:B------:R-:W-:Y:S01]  /*02b0*/  IMAD.WIDE R32, R33, 0x4, R2 ;  /* 0x0000000421207825 */ /* 0x000fe200078e0202 */
[----:B------:R5:W4:Y:S04]  /*02c0*/  @P2 LDG.E.EL.128 R28, desc[UR6][R22.64] ;  /* 0x00000006161c2981 */ /* 0x000b28000c2e1d00 */
[----:B------:R3:W4:Y:S01]  /*02d0*/  @P3 LDG.E.EL.128 R8, desc[UR6][R32.64] ;  /* 0x0000000620083981 */ /* 0x000722000c2e1d00 */
[----:B------:R-:W5:Y:S01]  /*02e0*/  S2UR UR5, SR_CgaCtaId ;  /* 0x00000000000579c3 */ /* 0x000f620000008800 */
[----:B-1----:R-:W-:Y:S01]  /*02f0*/  IMAD.SHL.U32 R6, R4, 0x40, RZ ;  /* 0x0000004004067824 */ /* 0x002fe200078e00ff */
[----:B------:R-:W-:-:S04]  /*0300*/  UMOV UR4, 0x400 ;  /* 0x0000040000047882 */ /* 0x000fc80000000000 */
[----:B------:R-:W-:-:S04]  /*0310*/  LOP3.LUT R7, R6, 0xfc0, RZ, 0xc0, !PT ;  /* 0x00000fc006077812 */ /* 0x000fc800078ec0ff */
[C---:B---3--:R-:W-:Y:S02]  /*0320*/  LOP3.LUT R16, R7.reuse, 0x10, RZ, 0xfc, !PT ;  /* 0x0000001007107812 */ /* 0x048fe400078efcff */
[C---:B------:R-:W-:Y:S02]  /*0330*/  LOP3.LUT R17, R7.reuse, 0x20, RZ, 0xfc, !PT ;  /* 0x0000002007117812 */ /* 0x040fe400078efcff */
[C---:B------:R-:W-:Y:S02]  /*0340*/  LOP3.LUT R0, R7.reuse, R0, RZ, 0xfc, !PT ;  /* 0x0000000007007212 */ /* 0x040fe400078efcff */
[----:B------:R-:W-:Y:S01]  /*0350*/  LOP3.LUT R18, R7, 0x30, RZ, 0xfc, !PT ;  /* 0x0000003007127812 */ /* 0x000fe200078efcff */
[----:B0----5:R-:W-:Y:S01]  /*0360*/  UPRMT UR4, UR5, 0x654, UR4 ;  /* 0x0000065405047896 */ /* 0x021fe20008000004 */
[----:B------:R-:W-:-:S05]  /*0370*/  PRMT R5, R4, 0x6540, R21 ;  /* 0x0000654004057816 */ /* 0x000fca0000000015 */
[----:B------:R-:W-:Y:S02]  /*0380*/  LEA.HI R7, R7, UR4, RZ, 0x1e ;  /* 0x0000000407077c11 */ /* 0x000fe4000f8ff0ff */
[----:B------:R-:W-:Y:S02]  /*0390*/  LEA.HI R23, R16, UR4, RZ, 0x1e ;  /* 0x0000000410177c11 */ /* 0x000fe4000f8ff0ff */
[----:B------:R-:W-:Y:S02]  /*03a0*/  LEA.HI R33, R17, UR4, RZ, 0x1e ;  /* 0x0000000411217c11 */ /* 0x000fe4000f8ff0ff */
[----:B------:R-:W-:Y:S01]  /*03b0*/  LEA.HI R35, R18, UR4, RZ, 0x1e ;  /* 0x0000000412237c11 */ /* 0x000fe2000f8ff0ff */
[C---:B------:R-:W-:Y:S02]  /*03c0*/  IMAD R17, R0.reuse, 0x4, R7 ;  /* 0x0000000400117824 */ /* 0x040fe400078e0207 */
[C---:B------:R-:W-:Y:S02]  /*03d0*/  IMAD R16, R0.reuse, 0x4, R23 ;  /* 0x0000000400107824 */ /* 0x040fe400078e0217 */
[----:B------:R-:W-:-:S02]  /*03e0*/  IMAD R33, R0, 0x4, R33 ;  /* 0x0000000400217824 */ /* 0x000fc400078e0221 */
[----:B------:R-:W-:-:S04]  /*03f0*/  IMAD.HI R2, R5, 0x2aaaaaab, RZ ;  /* 0x2aaaaaab05027827 */ /* 0x000fc800078e02ff */
[----:B------:R-:W-:Y:S01]  /*0400*/  IMAD R0, R0, 0x4, R35 ;  /* 0x0000000400007824 */ /* 0x000fe200078e0223 */
[----:B------:R-:W-:-:S04]  /*0410*/  SHF.R.U32.HI R3, RZ, 0x1f, R2 ;  /* 0x0000001fff037819 */ /* 0x000fc80000011602 */
[----:B------:R-:W-:Y:S02]  /*0420*/  LEA.HI R6, R2, R3, RZ, 0x1b ;  /* 0x0000000302067211 */ /* 0x000fe400078fd8ff */
[----:B------:R-:W0:Y:S01]  /*0430*/  LDC.64 R2, c[0x0][0x218] ;  /* 0x00008600ff027b82 */ /* 0x000e220000000a00 */
[----:B------:R-:W-:Y:S02]  /*0440*/  ISETP.GE.AND P0, PT, R5, 0x300, PT ;  /* 0x000003000500780c */ /* 0x000fe40003f06270 */
[----:B------:R-:W-:-:S04]  /*0450*/  IMAD R7, R6, -0xc0, R5 ;  /* 0xffffff4006077824 */ /* 0x000fc800078e0205 */
[----:B0-----:R-:W-:-:S04]  /*0460*/  IMAD.WIDE R6, R7, 0x4, R2 ;  /* 0x0000000407067825 */ /* 0x001fc800078e0202 */
[----:B------:R-:W-:Y:S01]  /*0470*/  IMAD.MOV.U32 R2, RZ, RZ, RZ ;  /* 0x000000ffff027224 */ /* 0x000fe200078e00ff */
[----:B--2---:R-:W-:Y:S04]  /*0480*/  STS [R17], R12 ;  /* 0x0000000c11007388 */ /* 0x004fe80000000800 */
[----:B------:R-:W-:Y:S04]  /*0490*/  STS [R16+0x40], R13 ;  /* 0x0000400d10007388 */ /* 0x000fe80000000800 */
[----:B------:R-:W-:Y:S04]  /*04a0*/  STS [R33+0x80], R14 ;  /* 0x0000800e21007388 */ /* 0x000fe80000000800 */
[----:B------:R-:W-:Y:S04]  /*04b0*/  STS [R0+0xc0], R15 ;  /* 0x0000c00f00007388 */ /* 0x000fe80000000800 */
[----:B----4-:R-:W-:Y:S04]  /*04c0*/  STS [R17+0x10], R24 ;  /* 0x0000101811007388 */ /* 0x010fe80000000800 */
[----:B------:R-:W-:Y:S04]  /*04d0*/  STS [R16+0x50], R25 ;  /* 0x0000501910007388 */ /* 0x000fe80000000800 */
[----:B------:R-:W-:Y:S04]  /*04e0*/  STS [R33+0x90], R26 ;  /* 0x0000901a21007388 */ /* 0x000fe80000000800 */
[----:B------:R-:W-:Y:S04]  /*04f0*/  STS [R0+0xd0], R27 ;  /* 0x0000d01b00007388 */ /* 0x000fe80000000800 */
[----:B------:R-:W-:Y:S04]  /*0500*/  STS [R17+0x20], R28 ;  /* 0x0000201c11007388 */ /* 0x000fe80000000800 */
[----:B------:R-:W-:Y:S04]  /*0510*/  STS [R16+0x60], R29 ;  /* 0x0000601d10007388 */ /* 0x000fe80000000800 */
[----:B------:R-:W-:Y:S04]  /*0520*/  STS [R33+0xa0], R30 ;  /* 0x0000a01e21007388 */ /* 0x000fe80000000800 */
[----:B------:R-:W-:Y:S04]  /*0530*/  STS [R0+0xe0], R31 ;  /* 0x0000e01f00007388 */ /* 0x000fe80000000800 */
[----:B------:R-:W-:Y:S04]  /*0540*/  STS [R17+0x30], R8 ;  /* 0x0000300811007388 */ /* 0x000fe80000000800 */
[----:B------:R0:W-:Y:S04]  /*0550*/  STS [R16+0x70], R9 ;  /* 0x0000700910007388 */ /* 0x0001e80000000800 */
[----:B------:R-:W-:Y:S04]  /*0560*/  STS [R33+0xb0], R10 ;  /* 0x0000b00a21007388 */ /* 0x000fe80000000800 */
[----:B------:R1:W-:Y:S01]  /*0570*/  STS [R0+0xf0], R11 ;  /* 0x0000f00b00007388 */ /* 0x0003e20000000800 */
[----:B------:R-:W-:Y:S06]  /*0580*/  BAR.SYNC.DEFER_BLOCKING 0x0 ;  /* 0x0000000000007b1d */ /* 0x000fec0000010000 */
[----:B------:R2:W3:Y:S01]  /*0590*/  @!P0 LDG.E.EL R2, desc[UR6][R6.64] ;  /* 0x0000000606028981 */ /* 0x0004e2000c2e1900 */
[----:B------:R-:W-:-:S02]  /*05a0*/  LOP3.LUT R3, R4, 0xff, RZ, 0xc0, !PT ;  /* 0x000000ff04037812 */ /* 0x000fc400078ec0ff */
[----:B------:R-:W-:Y:S02]  /*05b0*/  SHF.R.U32.HI R5, RZ, 0x2, R4 ;  /* 0x00000002ff057819 */ /* 0x000fe40000011604 */
[C---:B0-----:R-:W-:Y:S02]  /*05c0*/  LOP3.LUT R9, R3.reuse, 0x200, RZ, 0xfc, !PT ;  /* 0x0000020003097812 */ /* 0x041fe400078efcff */
[C---:B-1----:R-:W-:Y:S02]  /*05d0*/  LOP3.LUT R11, R3.reuse, 0x400, RZ, 0xfc, !PT ;  /* 0x00000400030b7812 */ /* 0x042fe400078efcff */
[C---:B------:R-:W-:Y:S02]  /*05e0*/  LOP3.LUT R14, R3.reuse, 0x800, RZ, 0xfc, !PT ;  /* 0x00000800030e7812 */ /* 0x040fe400078efcff */
[C---:B--2---:R-:W-:Y:S02]  /*05f0*/  LOP3.LUT R6, R3.reuse, 0x600, RZ, 0xfc, !PT ;  /* 0x0000060003067812 */ /* 0x044fe400078efcff */
[----:B------:R-:W-:-:S02]  /*0600*/  LOP3.LUT R17, R3, 0xa00, RZ, 0xfc, !PT ;  /* 0x00000a0003117812 */ /* 0x000fc400078efcff */
[C---:B------:R-:W-:Y:S02]  /*0610*/  LOP3.LUT R8, R3.reuse, 0x100, RZ, 0xfc, !PT ;  /* 0x0000010003087812 */ /* 0x040fe400078efcff */
[C---:B------:R-:W-:Y:S02]  /*0620*/  LOP3.LUT R10, R3.reuse, 0x300, RZ, 0xfc, !PT ;  /* 0x00000300030a7812 */ /* 0x040fe400078efcff */
[C---:B------:R-:W-:Y:S02]  /*0630*/  LOP3.LUT R12, R3.reuse, 0x500, RZ, 0xfc, !PT ;  /* 0x00000500030c7812 */ /* 0x040fe400078efcff */
[C---:B------:R-:W-:Y:S02]  /*0640*/  LOP3.LUT R7, R3.reuse, 0x700, RZ, 0xfc, !PT ;  /* 0x0000070003077812 */ /* 0x040fe400078efcff */
[C---:B------:R-:W-:Y:S02]  /*0650*/  LOP3.LUT R15, R3.reuse, 0x900, RZ, 0xfc, !PT ;  /* 0x00000900030f7812 */ /* 0x040fe400078efcff */
[----:B------:R-:W-:-:S02]  /*0660*/  LOP3.LUT R22, R3, 0xb00, RZ, 0xfc, !PT ;  /* 0x00000b0003167812 */ /* 0x000fc400078efcff */
[C---:B------:R-:W-:Y:S02]  /*0670*/  LOP3.LUT R23, R3.reuse, 0xc00, RZ, 0xfc, !PT ;  /* 0x00000c0003177812 */ /* 0x040fe400078efcff */
[C---:B------:R-:W-:Y:S02]  /*0680*/  LOP3.LUT R25, R3.reuse, 0xd00, RZ, 0xfc, !PT ;  /* 0x00000d0003197812 */ /* 0x040fe400078efcff */
[C---:B------:R-:W-:Y:S02]  /*0690*/  LOP3.LUT R27, R3.reuse, 0xe00, RZ, 0xfc, !PT ;  /* 0x00000e00031b7812 */ /* 0x040fe400078efcff */
[----:B------:R-:W-:Y:S02]  /*06a0*/  LOP3.LUT R29, R3, 0xf00, RZ, 0xfc, !PT ;  /* 0x00000f00031d7812 */ /* 0x000fe400078efcff */
[----:B------:R-:W-:Y:S02]  /*06b0*/  LOP3.LUT R5, R5, 0x3c, RZ, 0xc0, !PT ;  /* 0x0000003c05057812 */ /* 0x000fe400078ec0ff */
[----:B------:R-:W-:-:S02]  /*06c0*/  SHF.R.U32.HI R9, RZ, 0x2, R9 ;  /* 0x00000002ff097819 */ /* 0x000fc40000011609 */
[----:B------:R-:W-:Y:S02]  /*06d0*/  SHF.R.U32.HI R11, RZ, 0x2, R11 ;  /* 0x00000002ff0b7819 */ /* 0x000fe4000001160b */
[----:B------:R-:W-:Y:S02]  /*06e0*/  SHF.R.U32.HI R6, RZ, 0x2, R6 ;  /* 0x00000002ff067819 */ /* 0x000fe40000011606 */
[----:B------:R-:W-:Y:S02]  /*06f0*/  SHF.R.U32.HI R14, RZ, 0x2, R14 ;  /* 0x00000002ff0e7819 */ /* 0x000fe4000001160e */
[----:B------:R-:W-:Y:S02]  /*0700*/  SHF.R.U32.HI R18, RZ, 0x2, R17 ;  /* 0x00000002ff127819 */ /* 0x000fe40000011611 */
[----:B------:R-:W-:Y:S02]  /*0710*/  SHF.R.U32.HI R8, RZ, 0x2, R8 ;  /* 0x00000002ff087819 */ /* 0x000fe40000011608 */
        /* <DEDUP_REMOVED lines=8> */
[----:B------:R-:W-:Y:S01]  /*07a0*/  SHF.R.U32.HI R30, RZ, 0x2, R29 ;  /* 0x00000002ff1e7819 */ /* 0x000fe2000001161d */
[----:B------:R-:W-:Y:S01]  /*07b0*/  VIADD R0, R5, UR4 ;  /* 0x0000000405007c36 */ /* 0x000fe20008000000 */
[----:B------:R-:W-:Y:S02]  /*07c0*/  LOP3.LUT R9, R9, 0xbc, RZ, 0xc0, !PT ;  /* 0x000000bc09097812 */ /* 0x000fe400078ec0ff */
[----:B------:R-:W-:Y:S02]  /*07d0*/  LOP3.LUT R11, R11, 0x13c, RZ, 0xc0, !PT ;  /* 0x0000013c0b0b7812 */ /* 0x000fe400078ec0ff */
[----:B------:R-:W-:Y:S02]  /*07e0*/  LOP3.LUT R7, R6, 0x1bc, RZ, 0xc0, !PT ;  /* 0x000001bc06077812 */ /* 0x000fe400078ec0ff */
[----:B------:R-:W-:-:S02]  /*07f0*/  LOP3.LUT R15, R14, 0x23c, RZ, 0xc0, !PT ;  /* 0x0000023c0e0f7812 */ /* 0x000fc400078ec0ff */
[----:B------:R-:W-:Y:S02]  /*0800*/  LOP3.LUT R18, R18, 0x2bc, RZ, 0xc0, !PT ;  /* 0x000002bc12127812 */ /* 0x000fe400078ec0ff */
[----:B------:R-:W-:Y:S02]  /*0810*/  LOP3.LUT R8, R8, 0x7c, RZ, 0xc0, !PT ;  /* 0x0000007c08087812 */ /* 0x000fe400078ec0ff */
        /* <DEDUP_REMOVED lines=8> */
[----:B------:R-:W-:Y:S01]  /*08a0*/  LOP3.LUT R31, R30, 0x3fc, RZ, 0xc0, !PT ;  /* 0x000003fc1e1f7812 */ /* 0x000fe200078ec0ff */
[----:B------:R-:W-:Y:S02]  /*08b0*/  IMAD R5, R3, 0x4, R0 ;  /* 0x0000000403057824 */ /* 0x000fe400078e0200 */
[----:B------:R-:W-:-:S02]  /*08c0*/  VIADD R0, R9, UR4 ;  /* 0x0000000409007c36 */ /* 0x000fc40008000000 */
[----:B------:R-:W-:Y:S02]  /*08d0*/  VIADD R6, R11, UR4 ;  /* 0x000000040b067c36 */ /* 0x000fe40008000000 */
[----:B------:R-:W-:Y:S01]  /*08e0*/  VIADD R14, R7, UR4 ;  /* 0x00000004070e7c36 */ /* 0x000fe20008000000 */
[----:B------:R-:W-:Y:S01]  /*08f0*/  LDS R5, [R5] ;  /* 0x0000000005057984 */ /* 0x000fe20000000800 */
[----:B------:R-:W-:Y:S02]  /*0900*/  VIADD R16, R15, UR4 ;  /* 0x000000040f107c36 */ /* 0x000fe40008000000 */
[----:B------:R-:W-:Y:S02]  /*0910*/  VIADD R18, R18, UR4 ;  /* 0x0000000412127c36 */ /* 0x000fe40008000000 */
[----:B------:R-:W-:Y:S02]  /*0920*/  VIADD R8, R8, UR4 ;  /* 0x0000000408087c36 */ /* 0x000fe40008000000 */
[----:B------:R-:W-:-:S02]  /*0930*/  VIADD R10, R10, UR4 ;  /* 0x000000040a0a7c36 */ /* 0x000fc40008000000 */
[----:B------:R-:W-:Y:S02]  /*0940*/  VIADD R12, R12, UR4 ;  /* 0x000000040c0c7c36 */ /* 0x000fe40008000000 */
[----:B------:R-:W-:Y:S02]  /*0950*/  VIADD R24, R13, UR4 ;  /* 0x000000040d187c36 */ /* 0x000fe40008000000 */
[----:B------:R-:W-:Y:S02]  /*0960*/  VIADD R22, R17, UR4 ;  /* 0x0000000411167c36 */ /* 0x000fe40008000000 */
[----:B------:R-:W-:Y:S02]  /*0970*/  VIADD R26, R23, UR4 ;  /* 0x00000004171a7c36 */ /* 0x000fe40008000000 */
[----:B------:R-:W-:Y:S02]  /*0980*/  VIADD R28, R25, UR4 ;  /* 0x00000004191c7c36 */ /* 0x000fe40008000000 */
[----:B------:R-:W-:-:S02]  /*0990*/  VIADD R30, R27, UR4 ;  /* 0x000000041b1e7c36 */ /* 0x000fc40008000000 */
[----:B------:R-:W-:Y:S02]  /*09a0*/  VIADD R32, R29, UR4 ;  /* 0x000000041d207c36 */ /* 0x000fe40008000000 */
[----:B------:R-:W-:Y:S02]  /*09b0*/  VIADD R34, R31, UR4 ;  /* 0x000000041f227c36 */ /* 0x000fe40008000000 */
[C---:B------:R-:W-:Y:S02]  /*09c0*/  IMAD R9, R3.reuse, 0x4, R0 ;  /* 0x0000000403097824 */ /* 0x040fe400078e0200 */
[C---:B------:R-:W-:Y:S02]  /*09d0*/  IMAD R7, R3.reuse, 0x4, R6 ;  /* 0x0000000403077824 */ /* 0x040fe400078e0206 */
[C---:B------:R-:W-:Y:S02]  /*09e0*/  IMAD R23, R3.reuse, 0x4, R14 ;  /* 0x0000000403177824 */ /* 0x040fe400078e020e */
[C---:B------:R-:W-:Y:S01]  /*09f0*/  IMAD R25, R3.reuse, 0x4, R16 ;  /* 0x0000000403197824 */ /* 0x040fe200078e0210 */
[----:B------:R-:W-:Y:S01]  /*0a00*/  LDS R9, [R9+0x800] ;  /* 0x0008000009097984 */ /* 0x000fe20000000800 */
[----:B------:R-:W-:-:S02]  /*0a10*/  IMAD R0, R3, 0x4, R18 ;  /* 0x0000000403007824 */ /* 0x000fc400078e0212 */
[C---:B------:R-:W-:Y:S01]  /*0a20*/  IMAD R8, R3.reuse, 0x4, R8 ;  /* 0x0000000403087824 */ /* 0x040fe200078e0208 */
[----:B------:R-:W-:Y:S01]  /*0a30*/  LDS R7, [R7+0x1000] ;  /* 0x0010000007077984 */ /* 0x000fe20000000800 */
[C---:B------:R-:W-:Y:S02]  /*0a40*/  IMAD R10, R3.reuse, 0x4, R10 ;  /* 0x00000004030a7824 */ /* 0x040fe400078e020a */
[C---:B------:R-:W-:Y:S01]  /*0a50*/  IMAD R6, R3.reuse, 0x4, R12 ;  /* 0x0000000403067824 */ /* 0x040fe200078e020c */
[----:B------:R-:W-:Y:S01]  /*0a60*/  LDS R23, [R23+0x1800] ;  /* 0x0018000017177984 */ /* 0x000fe20000000800 */
        /* <DEDUP_REMOVED lines=9> */
[----:B------:R-:W-:-:S03]  /*0b00*/  IMAD R18, R3, 0x4, R34 ;  /* 0x0000000403127824 */ /* 0x000fc600078e0222 */
[----:B------:R-:W-:Y:S04]  /*0b10*/  LDS R24, [R24+0x1c00] ;  /* 0x001c000018187984 */ /* 0x000fe80000000800 */
[----:B------:R-:W-:Y:S04]  /*0b20*/  LDS R25, [R25+0x2000] ;  /* 0x0020000019197984 */ /* 0x000fe80000000800 */
[----:B------:R-:W-:Y:S04]  /*0b30*/  LDS R22, [R22+0x2400] ;  /* 0x0024000016167984 */ /* 0x000fe80000000800 */
[----:B------:R-:W-:Y:S04]  /*0b40*/  LDS R0, [R0+0x2800] ;  /* 0x0028000000007984 */ /* 0x000fe80000000800 */
[----:B------:R-:W-:Y:S04]  /*0b50*/  LDS R14, [R14+0x2c00] ;  /* 0x002c00000e0e7984 */ /* 0x000fe80000000800 */
[----:B------:R-:W-:Y:S04]  /*0b60*/  LDS R15, [R15+0x3000] ;  /* 0x003000000f0f7984 */ /* 0x000fe80000000800 */
[----:B------:R-:W-:Y:S04]  /*0b70*/  LDS R16, [R16+0x3400] ;  /* 0x0034000010107984 */ /* 0x000fe80000000800 */
[----:B------:R-:W-:Y:S04]  /*0b80*/  LDS R17, [R17+0x3800] ;  /* 0x0038000011117984 */ /* 0x000fe80000000800 */
[----:B------:R-:W-:Y:S01]  /*0b90*/  LDS R18, [R18+0x3c00] ;  /* 0x003c000012127984 */ /* 0x000fe20000000800 */
[----:B------:R-:W-:Y:S01]  /*0ba0*/  LEA R3, R3, UR4, 0x3 ;  /* 0x0000000403037c11 */ /* 0x000fe2000f8e18ff */
[----:B------:R-:W-:Y:S01]  /*0bb0*/  BAR.SYNC.DEFER_BLOCKING 0x0 ;  /* 0x0000000000007b1d */ /* 0x000fe20000010000 */
[----:B------:R-:W-:-:S04]  /*0bc0*/  SHF.R.U32.HI R20, RZ, 0x4, R4 ;  /* 0x00000004ff147819 */ /* 0x000fc80000011604 */
[----:B------:R-:W-:-:S04]  /*0bd0*/  SGXT.U32 R20, R20, 0x4 ;  /* 0x000000041414781a */ /* 0x000fc80000000000 */
[C---:B------:R-:W-:Y:S02]  /*0be0*/  LEA R11, R20.reuse, UR4, 0x3 ;  /* 0x00000004140b7c11 */ /* 0x040fe4000f8e18ff */
[----:B------:R-:W-:-:S04]  /*0bf0*/  LOP3.LUT R13, R20, 0x20, RZ, 0xfc, !PT ;  /* 0x00000020140d7812 */ /* 0x000fc800078efcff */
[----:B------:R-:W-:Y:S02]  /*0c00*/  LEA R28, R13, UR4, 0x3 ;  /* 0x000000040d1c7c11 */ /* 0x000fe4000f8e18ff */
[----:B------:R-:W-:-:S04]  /*0c10*/  LOP3.LUT R12, R20, 0x10, RZ, 0xfc, !PT ;  /* 0x00000010140c7812 */ /* 0x000fc800078efcff */
[----:B------:R-:W-:Y:S02]  /*0c20*/  LEA R27, R12, UR4, 0x3 ;  /* 0x000000040c1b7c11 */ /* 0x000fe4000f8e18ff */
[----:B------:R-:W-:-:S04]  /*0c30*/  LOP3.LUT R12, R20, 0x30, RZ, 0xfc, !PT ;  /* 0x00000030140c7812 */ /* 0x000fc800078efcff */
[----:B------:R-:W-:Y:S02]  /*0c40*/  LEA R13, R12, UR4, 0x3 ;  /* 0x000000040c0d7c11 */ /* 0x000fe4000f8e18ff */
[----:B------:R-:W-:-:S04]  /*0c50*/  LOP3.LUT R12, R20, 0x40, RZ, 0xfc, !PT ;  /* 0x00000040140c7812 */ /* 0x000fc800078efcff */
[----:B------:R-:W-:Y:S02]  /*0c60*/  LEA R12, R12, UR4, 0x3 ;  /* 0x000000040c0c7c11 */ /* 0x000fe4000f8e18ff */
[----:B------:R-:W-:Y:S02]  /*0c70*/  LOP3.LUT R19, R19, 0xf, R4, 0xf8, !PT ;  /* 0x0000000f13137812 */ /* 0x000fe400078ef804 */
[C---:B------:R-:W-:Y:S01]  /*0c80*/  PRMT R4, R20.reuse, 0x6540, R21 ;  /* 0x0000654014047816 */ /* 0x040fe20000000015 */
[----:B---3--:R0:W-:Y:S01]  /*0c90*/  STS [R3], R2 ;  /* 0x0000000203007388 */ /* 0x0081e20000000800 */
[----:B------:R-:W-:Y:S08]  /*0ca0*/  BAR.SYNC.DEFER_BLOCKING 0x0 ;  /* 0x0000000000007b1d */ /* 0x000ff00000010000 */
[----:B0-----:R-:W0:Y:S01]  /*0cb0*/  LDC.64 R2, c[0x0][0x220] ;  /* 0x00008800ff027b82 */ /* 0x001e220000000a00 */
[----:B------:R1:W2:Y:S04]  /*0cc0*/  LDS R26, [R11] ;  /* 0x000000000b1a7984 */ /* 0x0002a80000000800 */
[----:B------:R-:W3:Y:S04]  /*0cd0*/  LDS R28, [R28] ;  /* 0x000000001c1c7984 */ /* 0x000ee80000000800 */
[----:B------:R-:W4:Y:S01]  /*0ce0*/  LDS R27, [R27] ;  /* 0x000000001b1b7984 */ /* 0x000f220000000800 */
[----:B-1----:R-:W-:-:S03]  /*0cf0*/  LOP3.LUT R11, R20, 0x50, RZ, 0xfc, !PT ;  /* 0x00000050140b7812 */ /* 0x002fc600078efcff */
[----:B------:R-:W1:Y:S01]  /*0d00*/  LDS R13, [R13] ;  /* 0x000000000d0d7984 */ /* 0x000e620000000800 */
[----:B------:R-:W-:-:S03]  /*0d10*/  LEA R11, R11, UR4, 0x3 ;  /* 0x000000040b0b7c11 */ /* 0x000fc6000f8e18ff */
[----:B------:R-:W-:Y:S04]  /*0d20*/  LDS R12, [R12] ;  /* 0x000000000c0c7984 */ /* 0x000fe80000000800 */
[----:B------:R-:W5:Y:S01]  /*0d30*/  LDS R11, [R11] ;  /* 0x000000000b0b7984 */ /* 0x000f620000000800 */
[----:B------:R-:W-:Y:S01]  /*0d40*/  ISETP.GE.AND P0, PT, R19, 0x31, PT ;  /* 0x000000311300780c */ /* 0x000fe20003f06270 */
[----:B------:R-:W-:-:S03]  /*0d50*/  IMAD R31, R4, 0x31, R19 ;  /* 0x00000031041f7824 */ /* 0x000fc600078e0213 */
[----:B------:R-:W-:Y:S01]  /*0d60*/  ISETP.LT.AND P1, PT, R4, 0x300, !P0 ;  /* 0x000003000400780c */ /* 0x000fe20004721270 */
[C---:B--2---:R-:W-:Y:S01]  /*0d70*/  FADD R29, R5.reuse, R26 ;  /* 0x0000001a051d7221 */ /* 0x044fe20000000000 */
[----:B------:R-:W-:Y:S02]  /*0d80*/  FSETP.GEU.AND P2, PT, R5, -R26, PT ;  /* 0x8000001a0500720b */ /* 0x000fe40003f4e000 */
[C---:B------:R-:W-:Y:S02]  /*0d90*/  LOP3.LUT R26, R20.reuse, 0x60, RZ, 0xfc, !PT ;  /* 0x00000060141a7812 */ /* 0x040fe400078efcff */
[----:B------:R-:W-:Y:S02]  /*0da0*/  FSEL R33, R29, RZ, P2 ;  /* 0x000000ff1d217208 */ /* 0x000fe40001000000 */
[C---:B---3--:R-:W-:Y:S01]  /*0db0*/  FSETP.GEU.AND P2, PT, R9.reuse, -R28, PT ;  /* 0x8000001c0900720b */ /* 0x048fe20003f4e000 */
[----:B------:R-:W-:Y:S01]  /*0dc0*/  FADD R9, R9, R28 ;  /* 0x0000001c09097221 */ /* 0x000fe20000000000 */
[----:B0-----:R-:W-:Y:S01]  /*0dd0*/  IMAD.WIDE R4, R31, 0x4, R2 ;  /* 0x000000041f047825 */ /* 0x001fe200078e0202 */
[----:B------:R-:W-:-:S02]  /*0de0*/  LOP3.LUT R28, R20, 0x80, RZ, 0xfc, !PT ;  /* 0x00000080141c7812 */ /* 0x000fc400078efcff */
[----:B------:R-:W-:Y:S02]  /*0df0*/  LEA R31, R26, UR4, 0x3 ;  /* 0x000000041a1f7c11 */ /* 0x000fe4000f8e18ff */
[----:B------:R-:W-:Y:S02]  /*0e00*/  LEA R26, R28, UR4, 0x3 ;  /* 0x000000041c1a7c11 */ /* 0x000fe4000f8e18ff */
[C---:B----4-:R-:W-:Y:S01]  /*0e10*/  FSETP.GEU.AND P3, PT, R8.reuse, -R27, PT ;  /* 0x8000001b0800720b */ /* 0x050fe20003f6e000 */
[----:B------:R-:W0:Y:S01]  /*0e20*/  LDS R28, [R31] ;  /* 0x000000001f1c7984 */ /* 0x000e220000000800 */
[----:B------:R-:W-:Y:S01]  /*0e30*/  FADD R8, R8, R27 ;  /* 0x0000001b08087221 */ /* 0x000fe20000000000 */
[C---:B------:R-:W-:Y:S02]  /*0e40*/  LOP3.LUT R27, R20.reuse, 0x70, RZ, 0xfc, !PT ;  /* 0x00000070141b7812 */ /* 0x040fe400078efcff */
[----:B------:R-:W-:Y:S01]  /*0e50*/  LOP3.LUT R29, R20, 0x90, RZ, 0xfc, !PT ;  /* 0x00000090141d7812 */ /* 0x000fe200078efcff */
[----:B------:R-:W-:Y:S01]  /*0e60*/  IMAD.SHL.U32 R21, R21, 0x100, RZ ;  /* 0x0000010015157824 */ /* 0x000fe200078e00ff */
[----:B------:R-:W-:Y:S01]  /*0e70*/  LEA R27, R27, UR4, 0x3 ;  /* 0x000000041b1b7c11 */ /* 0x000fe2000f8e18ff */
[----:B------:R-:W-:Y:S01]  /*0e80*/  LDS R26, [R26] ;  /* 0x000000001a1a7984 */ /* 0x000fe20000000800 */
[----:B------:R-:W-:-:S04]  /*0e90*/  LEA R29, R29, UR4, 0x3 ;  /* 0x000000041d1d7c11 */ /* 0x000fc8000f8e18ff */
[----:B------:R-:W2:Y:S04]  /*0ea0*/  LDS R27, [R27] ;  /* 0x000000001b1b7984 */ /* 0x000ea80000000800 */
[----:B------:R-:W3:Y:S01]  /*0eb0*/  LDS R29, [R29] ;  /* 0x000000001d1d7984 */ /* 0x000ee20000000800 */
[----:B-1----:R-:W-:Y:S01]  /*0ec0*/  FSETP.GEU.AND P6, PT, R10, -R13, PT ;  /* 0x8000000d0a00720b */ /* 0x002fe20003fce000 */
[C---:B-----5:R-:W-:Y:S01]  /*0ed0*/  FADD R30, R6.reuse, R11 ;  /* 0x0000000b061e7221 */ /* 0x060fe20000000000 */
[C---:B------:R-:W-:Y:S01]  /*0ee0*/  FSETP.GEU.AND P5, PT, R7.reuse, -R12, PT ;  /* 0x8000000c0700720b */ /* 0x040fe20003fae000 */
[----:B------:R1:W-:Y:S01]  /*0ef0*/  @P1 STG.E desc[UR6][R4.64], R33 ;  /* 0x0000002104001986 */ /* 0x0003e2000c101906 */
[----:B------:R-:W-:Y:S01]  /*0f00*/  FSETP.GEU.AND P1, PT, R6, -R11, PT ;  /* 0x8000000b0600720b */ /* 0x000fe20003f2e000 */
[----:B------:R-:W-:Y:S01]  /*0f10*/  FADD R10, R10, R13 ;  /* 0x0000000d0a0a7221 */ /* 0x000fe20000000000 */
[----:B------:R-:W-:Y:S01]  /*0f20*/  FADD R7, R7, R12 ;  /* 0x0000000c07077221 */ /* 0x000fe20000000000 */
[----:B------:R-:W-:-:S02]  /*0f30*/  LOP3.LUT R6, R21, 0x20, R20, 0xfe, !PT ;  /* 0x0000002015067812 */ /* 0x000fc400078efe14 */
[----:B------:R-:W-:Y:S02]  /*0f40*/  LOP3.LUT R12, R21, 0x30, R20, 0xfe, !PT ;  /* 0x00000030150c7812 */ /* 0x000fe400078efe14 */
[----:B------:R-:W-:Y:S02]  /*0f50*/  LOP3.LUT R32, R21, 0x40, R20, 0xfe, !PT ;  /* 0x0000004015207812 */ /* 0x000fe400078efe14 */
[----:B-1----:R-:W-:Y:S02]  /*0f60*/  LOP3.LUT R4, R21, 0x10, R20, 0xfe, !PT ;  /* 0x0000001015047812 */ /* 0x002fe400078efe14 */
[----:B------:R-:W-:Y:S02]  /*0f70*/  LOP3.LUT R36, R21, 0x50, R20, 0xfe, !PT ;  /* 0x0000005015247812 */ /* 0x000fe400078efe14 */
[----:B------:R-:W-:Y:S02]  /*0f80*/  ISETP.LT.AND P4, PT, R4, 0x300, !P0 ;  /* 0x000003000400780c */ /* 0x000fe40004781270 */
[----:B------:R-:W-:-:S02]  /*0f90*/  FSEL R33, R8, RZ, P3 ;  /* 0x000000ff08217208 */ /* 0x000fc40001800000 */
[----:B------:R-:W-:Y:S02]  /*0fa0*/  ISETP.LT.AND P3, PT, R6, 0x300, !P0 ;  /* 0x000003000600780c */ /* 0x000fe40004761270 */
[----:B------:R-:W-:Y:S02]  /*0fb0*/  FSEL R35, R9, RZ, P2 ;  /* 0x000000ff09237208 */ /* 0x000fe40001000000 */
[----:B------:R-:W-:Y:S02]  /*0fc0*/  ISETP.LT.AND P2, PT, R12, 0x300, !P0 ;  /* 0x000003000c00780c */ /* 0x000fe40004741270 */
[----:B------:R-:W-:Y:S01]  /*0fd0*/  FSEL R37, R10, RZ, P6 ;  /* 0x000000ff0a257208 */ /* 0x000fe20003000000 */
[--C-:B------:R-:W-:Y:S01]  /*0fe0*/  IMAD R5, R4, 0x31, R19.reuse ;  /* 0x0000003104057824 */ /* 0x100fe200078e0213 */
[----:B------:R-:W-:Y:S02]  /*0ff0*/  ISETP.LT.AND P6, PT, R32, 0x300, !P0 ;  /* 0x000003002000780c */ /* 0x000fe400047c1270 */
[----:B------:R-:W-:Y:S01]  /*1000*/  FSEL R34, R7, RZ, P5 ;  /* 0x000000ff07227208 */ /* 0x000fe20002800000 */
[--C-:B------:R-:W-:Y:S01]  /*1010*/  IMAD R11, R6, 0x31, R19.reuse ;  /* 0x00000031060b7824 */ /* 0x100fe200078e0213 */
[----:B------:R-:W-:Y:S01]  /*1020*/  ISETP.LT.AND P5, PT, R36, 0x300, !P0 ;  /* 0x000003002400780c */ /* 0x000fe200047a1270 */
[----:B------:R-:W-:-:S02]  /*1030*/  IMAD R9, R12, 0x31, R19 ;  /* 0x000000310c097824 */ /* 0x000fc400078e0213 */
[--C-:B------:R-:W-:Y:S02]  /*1040*/  IMAD R13, R32, 0x31, R19.reuse ;  /* 0x00000031200d7824 */ /* 0x100fe400078e0213 */
[----:B------:R-:W-:Y:S02]  /*1050*/  IMAD R31, R36, 0x31, R19 ;  /* 0x00000031241f7824 */ /* 0x000fe400078e0213 */
[----:B------:R-:W-:Y:S01]  /*1060*/  IMAD.WIDE R4, R5, 0x4, R2 ;  /* 0x0000000405047825 */ /* 0x000fe200078e0202 */
[----:B------:R-:W-:-:S03]  /*1070*/  FSEL R30, R30, RZ, P1 ;  /* 0x000000ff1e1e7208 */ /* 0x000fc60000800000 */
[--C-:B------:R-:W-:Y:S01]  /*1080*/  IMAD.WIDE R6, R11, 0x4, R2.reuse ;  /* 0x000000040b067825 */ /* 0x100fe200078e0202 */
[----:B------:R1:W-:Y:S03]  /*1090*/  @P4 STG.E desc[UR6][R4.64], R33 ;  /* 0x0000002104004986 */ /* 0x0003e6000c101906 */
[--C-:B------:R-:W-:Y:S01]  /*10a0*/  IMAD.WIDE R8, R9, 0x4, R2.reuse ;  /* 0x0000000409087825 */ /* 0x100fe200078e0202 */
[----:B------:R-:W-:Y:S03]  /*10b0*/  @P3 STG.E desc[UR6][R6.64], R35 ;  /* 0x0000002306003986 */ /* 0x000fe6000c101906 */
[--C-:B------:R-:W-:Y:S01]  /*10c0*/  IMAD.WIDE R10, R13, 0x4, R2.reuse ;  /* 0x000000040d0a7825 */ /* 0x100fe200078e0202 */
[----:B------:R-:W-:Y:S03]  /*10d0*/  @P2 STG.E desc[UR6][R8.64], R37 ;  /* 0x0000002508002986 */ /* 0x000fe6000c101906 */
[----:B------:R-:W-:Y:S01]  /*10e0*/  IMAD.WIDE R12, R31, 0x4, R2 ;  /* 0x000000041f0c7825 */ /* 0x000fe200078e0202 */
[C---:B-1----:R-:W-:Y:S01]  /*10f0*/  LOP3.LUT R4, R20.reuse, 0xa0, RZ, 0xfc, !PT ;  /* 0x000000a014047812 */ /* 0x042fe200078efcff */
[----:B------:R-:W-:Y:S01]  /*1100*/  @P6 STG.E desc[UR6][R10.64], R34 ;  /* 0x000000220a006986 */ /* 0x000fe2000c101906 */
[----:B------:R-:W-:Y:S01]  /*1110*/  LOP3.LUT R5, R20, 0xb0, RZ, 0xfc, !PT ;  /* 0x000000b014057812 */ /* 0x000fe200078efcff */
[C---:B0-----:R-:W-:Y:S01]  /*1120*/  FADD R32, R23.reuse, R28 ;  /* 0x0000001c17207221 */ /* 0x041fe20000000000 */
[----:B------:R-:W-:Y:S01]  /*1130*/  FSETP.GEU.AND P1, PT, R23, -R28, PT ;  /* 0x8000001c1700720b */ /* 0x000fe20003f2e000 */
[----:B------:R0:W-:Y:S01]  /*1140*/  @P5 STG.E desc[UR6][R12.64], R30 ;  /* 0x0000001e0c005986 */ /* 0x0001e2000c101906 */
[----:B------:R-:W-:-:S02]  /*1150*/  LEA R23, R5, UR4, 0x3 ;  /* 0x0000000405177c11 */ /* 0x000fc4000f8e18ff */
[----:B0-----:R-:W-:-:S04]  /*1160*/  LEA R13, R4, UR4, 0x3 ;  /* 0x00000004040d7c11 */ /* 0x001fc8000f8e18ff */
[----:B------:R-:W-:Y:S01]  /*1170*/  LDS R23, [R23] ;  /* 0x0000000017177984 */ /* 0x000fe20000000800 */
[----:B------:R-:W-:-:S03]  /*1180*/  LOP3.LUT R5, R20, 0xc0, RZ, 0xfc, !PT ;  /* 0x000000c014057812 */ /* 0x000fc600078efcff */
[----:B------:R-:W0:Y:S01]  /*1190*/  LDS R13, [R13] ;  /* 0x000000000d0d7984 */ /* 0x000e220000000800 */
[----:B------:R-:W-:Y:S01]  /*11a0*/  LOP3.LUT R7, R20, 0xd0, RZ, 0xfc, !PT ;  /* 0x000000d014077812 */ /* 0x000fe200078efcff */
[----:B--2---:R-:W-:Y:S01]  /*11b0*/  FADD R31, R24, R27 ;  /* 0x0000001b181f7221 */ /* 0x004fe20000000000 */
[----:B------:R-:W-:Y:S02]  /*11c0*/  LOP3.LUT R9, R20, 0xe0, RZ, 0xfc, !PT ;  /* 0x000000e014097812 */ /* 0x000fe400078efcff */
[----:B------:R-:W-:Y:S01]  /*11d0*/  FSETP.GEU.AND P6, PT, R24, -R27, PT ;  /* 0x8000001b1800720b */ /* 0x000fe20003fce000 */
[C---:B---3--:R-:W-:Y:S01]  /*11e0*/  FADD R27, R22.reuse, R29 ;  /* 0x0000001d161b7221 */ /* 0x048fe20000000000 */
[----:B------:R-:W-:Y:S02]  /*11f0*/  FSETP.GEU.AND P4, PT, R22, -R29, PT ;  /* 0x8000001d1600720b */ /* 0x000fe40003f8e000 */
[----:B------:R-:W-:Y:S02]  /*1200*/  LEA R33, R5, UR4, 0x3 ;  /* 0x0000000405217c11 */ /* 0x000fe4000f8e18ff */
[----:B------:R-:W-:-:S02]  /*1210*/  LEA R29, R7, UR4, 0x3 ;  /* 0x00000004071d7c11 */ /* 0x000fc4000f8e18ff */
[C---:B------:R-:W-:Y:S01]  /*1220*/  FSETP.GEU.AND P5, PT, R25.reuse, -R26, PT ;  /* 0x8000001a1900720b */ /* 0x040fe20003fae000 */
[----:B------:R-:W-:Y:S01]  /*1230*/  FADD R25, R25, R26 ;  /* 0x0000001a19197221 */ /* 0x000fe20000000000 */
[----:B------:R-:W-:Y:S02]  /*1240*/  LEA R34, R9, UR4, 0x3 ;  /* 0x0000000409227c11 */ /* 0x000fe4000f8e18ff */
[----:B------:R-:W-:Y:S01]  /*1250*/  LOP3.LUT R8, R21, 0x60, R20, 0xfe, !PT ;  /* 0x0000006015087812 */ /* 0x000fe200078efe14 */
[----:B------:R-:W-:Y:S01]  /*1260*/  LDS R29, [R29] ;  /* 0x000000001d1d7984 */ /* 0x000fe20000000800 */
[----:B------:R-:W-:Y:S02]  /*1270*/  LOP3.LUT R10, R21, 0x70, R20, 0xfe, !PT ;  /* 0x00000070150a7812 */ /* 0x000fe400078efe14 */
[----:B------:R-:W-:Y:S01]  /*1280*/  LOP3.LUT R4, R21, 0x80, R20, 0xfe, !PT ;  /* 0x0000008015047812 */ /* 0x000fe200078efe14 */
[----:B------:R-:W-:Y:S01]  /*1290*/  LDS R34, [R34] ;  /* 0x0000000022227984 */ /* 0x000fe20000000800 */
[----:B------:R-:W-:-:S02]  /*12a0*/  LOP3.LUT R6, R21, 0x90, R20, 0xfe, !PT ;  /* 0x0000009015067812 */ /* 0x000fc400078efe14 */
[----:B------:R-:W-:Y:S02]  /*12b0*/  LOP3.LUT R12, R21, 0xa0, R20, 0xfe, !PT ;  /* 0x000000a0150c7812 */ /* 0x000fe400078efe14 */
[----:B------:R-:W-:Y:S02]  /*12c0*/  LOP3.LUT R22, R21, 0xb0, R20, 0xfe, !PT ;  /* 0x000000b015167812 */ /* 0x000fe400078efe14 */
[----:B------:R-:W-:Y:S02]  /*12d0*/  LOP3.LUT R24, R21, 0xc0, R20, 0xfe, !PT ;  /* 0x000000c015187812 */ /* 0x000fe400078efe14 */
[----:B------:R-:W-:Y:S02]  /*12e0*/  LOP3.LUT R26, R21, 0xd0, R20, 0xfe, !PT ;  /* 0x000000d0151a7812 */ /* 0x000fe400078efe14 */
[----:B------:R-:W-:Y:S02]  /*12f0*/  LOP3.LUT R28, R21, 0xe0, R20, 0xfe, !PT ;  /* 0x000000e0151c7812 */ /* 0x000fe400078efe14 */
[----:B------:R-:W-:-:S02]  /*1300*/  LOP3.LUT R30, R21, 0xf0, R20, 0xfe, !PT ;  /* 0x000000f0151e7812 */ /* 0x000fc400078efe14 */
[----:B------:R-:W-:Y:S02]  /*1310*/  FSEL R21, R32, RZ, P1 ;  /* 0x000000ff20157208 */ /* 0x000fe40000800000 */
[----:B------:R1:W2:Y:S01]  /*1320*/  LDS R32, [R33] ;  /* 0x0000000021207984 */ /* 0x0002a20000000800 */
[----:B------:R-:W-:-:S04]  /*1330*/  LOP3.LUT R20, R20, 0xf0, RZ, 0xfc, !PT ;  /* 0x000000f014147812 */ /* 0x000fc800078efcff */
[----:B------:R-:W-:Y:S02]  /*1340*/  LEA R20, R20, UR4, 0x3 ;  /* 0x0000000414147c11 */ /* 0x000fe4000f8e18ff */
[----:B------:R-:W-:Y:S02]  /*1350*/  ISETP.LT.AND P3, PT, R8, 0x300, !P0 ;  /* 0x000003000800780c */ /* 0x000fe40004761270 */
[----:B------:R-:W-:Y:S02]  /*1360*/  ISETP.LT.AND P2, PT, R10, 0x300, !P0 ;  /* 0x000003000a00780c */ /* 0x000fe40004741270 */
[----:B-1----:R-:W-:Y:S02]  /*1370*/  FSEL R33, R25, RZ, P5 ;  /* 0x000000ff19217208 */ /* 0x002fe40002800000 */
[----:B------:R-:W-:Y:S01]  /*1380*/  ISETP.LT.AND P1, PT, R4, 0x300, !P0 ;  /* 0x000003000400780c */ /* 0x000fe20004721270 */
[----:B------:R-:W1:Y:S01]  /*1390*/  LDS R25, [R20] ;  /* 0x0000000014197984 */ /* 0x000e620000000800 */
[--C-:B------:R-:W-:Y:S01]  /*13a0*/  IMAD R5, R8, 0x31, R19.reuse ;  /* 0x0000003108057824 */ /* 0x100fe200078e0213 */
[----:B------:R-:W-:Y:S01]  /*13b0*/  FSEL R31, R31, RZ, P6 ;  /* 0x000000ff1f1f7208 */ /* 0x000fe20003000000 */
[--C-:B------:R-:W-:Y:S01]  /*13c0*/  IMAD R7, R10, 0x31, R19.reuse ;  /* 0x000000310a077824 */ /* 0x100fe200078e0213 */
[----:B------:R-:W-:Y:S01]  /*13d0*/  ISETP.LT.AND P6, PT, R6, 0x300, !P0 ;  /* 0x000003000600780c */ /* 0x000fe200047c1270 */
[----:B------:R-:W-:-:S02]  /*13e0*/  IMAD R9, R4, 0x31, R19 ;  /* 0x0000003104097824 */ /* 0x000fc400078e0213 */
[----:B------:R-:W-:Y:S02]  /*13f0*/  IMAD R11, R6, 0x31, R19 ;  /* 0x00000031060b7824 */ /* 0x000fe400078e0213 */
[----:B------:R-:W-:-:S04]  /*1400*/  IMAD.WIDE R4, R5, 0x4, R2 ;  /* 0x0000000405047825 */ /* 0x000fc800078e0202 */
[----:B------:R-:W-:Y:S01]  /*1410*/  IMAD.WIDE R6, R7, 0x4, R2 ;  /* 0x0000000407067825 */ /* 0x000fe200078e0202 */
[----:B------:R-:W-:-:S03]  /*1420*/  FSEL R27, R27, RZ, P4 ;  /* 0x000000ff1b1b7208 */ /* 0x000fc60002000000 */
[--C-:B------:R-:W-:Y:S01]  /*1430*/  IMAD.WIDE R8, R9, 0x4, R2.reuse ;  /* 0x0000000409087825 */ /* 0x100fe200078e0202 */
[----:B------:R3:W-:Y:S03]  /*1440*/  @P3 STG.E desc[UR6][R4.64], R21 ;  /* 0x0000001504003986 */ /* 0x0007e6000c101906 */
[----:B------:R-:W-:Y:S01]  /*1450*/  IMAD.WIDE R10, R11, 0x4, R2 ;  /* 0x000000040b0a7825 */ /* 0x000fe200078e0202 */
[----:B------:R4:W-:Y:S01]  /*1460*/  @P2 STG.E desc[UR6][R6.64], R31 ;  /* 0x0000001f06002986 */ /* 0x0009e2000c101906 */
[----:B------:R-:W-:-:S03]  /*1470*/  ISETP.LT.AND P2, PT, R22, 0x300, !P0 ;  /* 0x000003001600780c */ /* 0x000fc60004741270 */
[----:B------:R5:W-:Y:S01]  /*1480*/  @P1 STG.E desc[UR6][R8.64], R33 ;  /* 0x0000002108001986 */ /* 0x000be2000c101906 */
[----:B------:R-:W-:Y:S02]  /*1490*/  ISETP.LT.AND P1, PT, R12, 0x300, !P0 ;  /* 0x000003000c00780c */ /* 0x000fe40004721270 */
[C---:B0-----:R-:W-:Y:S01]  /*14a0*/  FSETP.GEU.AND P5, PT, R0.reuse, -R13, PT ;  /* 0x8000000d0000720b */ /* 0x041fe20003fae000 */
[----:B------:R0:W-:Y:S01]  /*14b0*/  @P6 STG.E desc[UR6][R10.64], R27 ;  /* 0x0000001b0a006986 */ /* 0x0001e2000c101906 */
[----:B------:R-:W-:Y:S01]  /*14c0*/  FADD R0, R0, R13 ;  /* 0x0000000d00007221 */ /* 0x000fe20000000000 */
[C---:B------:R-:W-:Y:S01]  /*14d0*/  FSETP.GEU.AND P6, PT, R14.reuse, -R23, PT ;  /* 0x800000170e00720b */ /* 0x040fe20003fce000 */
[----:B------:R-:W-:Y:S01]  /*14e0*/  FADD R14, R14, R23 ;  /* 0x000000170e0e7221 */ /* 0x000fe20000000000 */
[--C-:B------:R-:W-:Y:S02]  /*14f0*/  IMAD R13, R12, 0x31, R19.reuse ;  /* 0x000000310c0d7824 */ /* 0x100fe400078e0213 */
[----:B---3--:R-:W-:Y:S01]  /*1500*/  IMAD R21, R22, 0x31, R19 ;  /* 0x0000003116157824 */ /* 0x008fe200078e0213 */
[----:B------:R-:W-:Y:S01]  /*1510*/  FSEL R23, R0, RZ, P5 ;  /* 0x000000ff00177208 */ /* 0x000fe20002800000 */
[----:B------:R-:W-:-:S04]  /*1520*/  IMAD.WIDE R4, R13, 0x4, R2 ;  /* 0x000000040d047825 */ /* 0x000fc800078e0202 */
[----:B----4-:R-:W-:Y:S01]  /*1530*/  IMAD.WIDE R6, R21, 0x4, R2 ;  /* 0x0000000415067825 */ /* 0x010fe200078e0202 */
[----:B------:R-:W-:Y:S01]  /*1540*/  FSEL R21, R14, RZ, P6 ;  /* 0x000000ff0e157208 */ /* 0x000fe20003000000 */
[----:B------:R-:W-:Y:S01]  /*1550*/  @P1 STG.E desc[UR6][R4.64], R23 ;  /* 0x0000001704001986 */ /* 0x000fe2000c101906 */
[----:B------:R-:W-:Y:S02]  /*1560*/  ISETP.LT.AND P3, PT, R24, 0x300, !P0 ;  /* 0x000003001800780c */ /* 0x000fe40004761270 */
[----:B------:R-:W-:Y:S01]  /*1570*/  ISETP.LT.AND P4, PT, R26, 0x300, !P0 ;  /* 0x000003001a00780c */ /* 0x000fe20004781270 */
[----:B------:R3:W-:Y:S01]  /*1580*/  @P2 STG.E desc[UR6][R6.64], R21 ;  /* 0x0000001506002986 */ /* 0x0007e2000c101906 */
[----:B------:R-:W-:Y:S02]  /*1590*/  ISETP.LT.AND P5, PT, R28, 0x300, !P0 ;  /* 0x000003001c00780c */ /* 0x000fe400047a1270 */
[C---:B--2---:R-:W-:Y:S01]  /*15a0*/  FSETP.GEU.AND P2, PT, R15.reuse, -R32, PT ;  /* 0x800000200f00720b */ /* 0x044fe20003f4e000 */
[----:B------:R-:W-:Y:S01]  /*15b0*/  FADD R15, R15, R32 ;  /* 0x000000200f0f7221 */ /* 0x000fe20000000000 */
[----:B------:R-:W-:Y:S01]  /*15c0*/  ISETP.LT.AND P0, PT, R30, 0x300, !P0 ;  /* 0x000003001e00780c */ /* 0x000fe20004701270 */
[----:B-----5:R-:W-:Y:S01]  /*15d0*/  IMAD R9, R24, 0x31, R19 ;  /* 0x0000003118097824 */ /* 0x020fe200078e0213 */
[C---:B------:R-:W-:Y:S01]  /*15e0*/  FSETP.GEU.AND P6, PT, R16.reuse, -R29, PT ;  /* 0x8000001d1000720b */ /* 0x040fe20003fce000 */
[----:B------:R-:W-:Y:S01]  /*15f0*/  FADD R16, R16, R29 ;  /* 0x0000001d10107221 */ /* 0x000fe20000000000 */
[----:B------:R-:W-:Y:S01]  /*1600*/  FSETP.GEU.AND P1, PT, R17, -R34, PT ;  /* 0x800000221100720b */ /* 0x000fe20003f2e000 */
[----:B0-----:R-:W-:-:S02]  /*1610*/  IMAD R11, R26, 0x31, R19 ;  /* 0x000000311a0b7824 */ /* 0x001fc400078e0213 */
[----:B------:R-:W-:Y:S01]  /*1620*/  FADD R17, R17, R34 ;  /* 0x0000002211117221 */ /* 0x000fe20000000000 */
[----:B------:R-:W-:Y:S01]  /*1630*/  IMAD R13, R28, 0x31, R19 ;  /* 0x000000311c0d7824 */ /* 0x000fe200078e0213 */
[----:B------:R-:W-:Y:S01]  /*1640*/  FSEL R15, R15, RZ, P2 ;  /* 0x000000ff0f0f7208 */ /* 0x000fe20001000000 */
[--C-:B------:R-:W-:Y:S01]  /*1650*/  IMAD.WIDE R8, R9, 0x4, R2.reuse ;  /* 0x0000000409087825 */ /* 0x100fe200078e0202 */
[----:B---3--:R-:W-:Y:S02]  /*1660*/  FSEL R7, R16, RZ, P6 ;  /* 0x000000ff10077208 */ /* 0x008fe40003000000 */
[----:B------:R-:W-:Y:S01]  /*1670*/  FSEL R17, R17, RZ, P1 ;  /* 0x000000ff11117208 */ /* 0x000fe20000800000 */
[----:B------:R-:W-:-:S04]  /*1680*/  IMAD.WIDE R10, R11, 0x4, R2 ;  /* 0x000000040b0a7825 */ /* 0x000fc800078e0202 */
[C---:B-1----:R-:W-:Y:S01]  /*1690*/  FADD R0, R18.reuse, R25 ;  /* 0x0000001912007221 */ /* 0x042fe20000000000 */
[----:B------:R-:W-:Y:S01]  /*16a0*/  IMAD.WIDE R12, R13, 0x4, R2 ;  /* 0x000000040d0c7825 */ /* 0x000fe200078e0202 */
[----:B------:R0:W-:Y:S01]  /*16b0*/  @P3 STG.E desc[UR6][R8.64], R15 ;  /* 0x0000000f08003986 */ /* 0x0001e2000c101906 */
[----:B------:R-:W-:Y:S02]  /*16c0*/  FSETP.GEU.AND P1, PT, R18, -R25, PT ;  /* 0x800000191200720b */ /* 0x000fe40003f2e000 */
[----:B------:R-:W-:Y:S01]  /*16d0*/  IMAD R19, R30, 0x31, R19 ;  /* 0x000000311e137824 */ /* 0x000fe200078e0213 */
[----:B------:R0:W-:Y:S01]  /*16e0*/  @P4 STG.E desc[UR6][R10.64], R7 ;  /* 0x000000070a004986 */ /* 0x0001e2000c101906 */
[----:B------:R-:W-:-:S03]  /*16f0*/  FSEL R5, R0, RZ, P1 ;  /* 0x000000ff00057208 */ /* 0x000fc60000800000 */
[----:B------:R0:W-:Y:S01]  /*1700*/  @P5 STG.E desc[UR6][R12.64], R17 ;  /* 0x000000110c005986 */ /* 0x0001e2000c101906 */
[----:B------:R-:W-:Y:S01]  /*1710*/  IMAD.WIDE R2, R19, 0x4, R2 ;  /* 0x0000000413027825 */ /* 0x000fe200078e0202 */
[----:B0-----:R-:W-:Y:S06]  /*1720*/  @!P0 EXIT ;  /* 0x000000000000894d */ /* 0x001fec0003800000 */
[----:B------:R-:W-:Y:S01]  /*1730*/  STG.E desc[UR6][R2.64], R5 ;  /* 0x0000000502007986 */ /* 0x000fe2000c101906 */
[----:B------:R-:W-:Y:S05]  /*1740*/  EXIT ;  /* 0x000000000000794d */ /* 0x000fea0003800000 */
.L_x_0:
[----:B------:R-:W-:-:S00]  /*1750*/  BRA `(.L_x_0) ;  /* 0xfffffffc00fc7947 */ /* 0x000fc0000383ffff */
[----:B------:R-:W-:-:S00]  /*1760*/  NOP ;  /* 0x0000000000007918 */ /* 0x000fc00000000000 */
        /* <DEDUP_REMOVED lines=9> */
.L_x_1:


//--------------------- .nv.shared.triton_poi_fused_convolution_relu_5 --------------------------
	.section	.nv.shared.triton_poi_fused_convolution_relu_5,"aw",@nobits
	.sectionflags	@""
	.align	16
	.zero		1024


//--------------------- .nv.constant0.triton_poi_fused_convolution_relu_5 --------------------------
	.section	.nv.constant0.triton_poi_fused_convolution_relu_5,"a",@progbits
	.sectionflags	@""
	.align	4
.nv.constant0.triton_poi_fused_convolution_relu_5:
	.zero		560
